//
// Generated by NVIDIA NVVM Compiler
//
// Compiler Build ID: CL-36424714
// Cuda compilation tools, release 13.0, V13.0.88
// Based on NVVM 20.0.0
//

.version 9.0
.target sm_100
.address_size 64

	// .globl	_Z18warp_sum_reductionPKiPiii

.visible .entry _Z18warp_sum_reductionPKiPiii(
	.param .u64 .ptr .align 1 _Z18warp_sum_reductionPKiPiii_param_0,
	.param .u64 .ptr .align 1 _Z18warp_sum_reductionPKiPiii_param_1,
	.param .u32 _Z18warp_sum_reductionPKiPiii_param_2,
	.param .u32 _Z18warp_sum_reductionPKiPiii_param_3
)
{
	.reg .pred 	%p<7>;
	.reg .b32 	%r<25>;
	.reg .b64 	%rd<9>;

	ld.param.u64 	%rd1, [_Z18warp_sum_reductionPKiPiii_param_0];
	ld.param.u64 	%rd2, [_Z18warp_sum_reductionPKiPiii_param_1];
	ld.param.u32 	%r11, [_Z18warp_sum_reductionPKiPiii_param_2];
	ld.param.u32 	%r12, [_Z18warp_sum_reductionPKiPiii_param_3];
	mov.u32 	%r14, %tid.x;
	mov.u32 	%r15, %ctaid.x;
	mov.u32 	%r16, %ntid.x;
	mad.lo.s32 	%r1, %r15, %r16, %r14;
	div.s32 	%r2, %r1, %r12;
	setp.ge.s32 	%p1, %r1, %r11;
	mov.b32 	%r24, 0;
	@%p1 bra 	$L__BB0_2;
	cvta.to.global.u64 	%rd3, %rd1;
	mul.wide.s32 	%rd4, %r1, 4;
	add.s64 	%rd5, %rd3, %rd4;
	ld.global.u32 	%r24, [%rd5];
$L__BB0_2:
	setp.lt.s32 	%p2, %r12, 2;
	@%p2 bra 	$L__BB0_5;
	shl.b32 	%r17, %r12, 8;
	sub.s32 	%r5, 8223, %r17;
	mov.u32 	%r22, %r12;
$L__BB0_4:
	shr.u32 	%r8, %r22, 1;
	shfl.sync.down.b32	%r18|%p3, %r24, %r8, %r5, -1;
	add.s32 	%r24, %r18, %r24;
	setp.gt.u32 	%p4, %r22, 3;
	mov.u32 	%r22, %r8;
	@%p4 bra 	$L__BB0_4;
$L__BB0_5:
	rem.s32 	%r19, %r1, %r12;
	setp.ne.s32 	%p5, %r19, 0;
	@%p5 bra 	$L__BB0_8;
	div.s32 	%r20, %r11, %r12;
	setp.ge.s32 	%p6, %r2, %r20;
	@%p6 bra 	$L__BB0_8;
	cvta.to.global.u64 	%rd6, %rd2;
	mul.wide.s32 	%rd7, %r2, 4;
	add.s64 	%rd8, %rd6, %rd7;
	st.global.u32 	[%rd8], %r24;
$L__BB0_8:
	ret;

}


// ===== COMPILED SASS (sm_100) =====

	.target	sm_100

	.elftype	@"ET_EXEC"


//--------------------- .note.nv.tkinfo           --------------------------
	.section	.note.nv.tkinfo,"",@"SHT_NOTE"
	.sectionflags	@"SHF_NOTE_NV_TKINFO"
	.tkinfo
        /*0018*/ 	.word	0x00000002
        /*0030*/ 	.string	""
        /*0030*/ 	.string	"ptxas"
        /*0030*/ 	.string	"Cuda compilation tools, release 13.0, V13.0.88"
        /*0030*/ 	.string	"Build cuda_13.0.r13.0/compiler.36424714_0"
        /*0030*/ 	.string	"-arch sm_100 -m 64 "



//--------------------- .note.nv.cuinfo           --------------------------
	.section	.note.nv.cuinfo,"",@"SHT_NOTE"
	.sectionflags	@"SHF_NOTE_NV_CUINFO"
        /*0018*/ 	.short	0x0002
        /*001a*/ 	.short	0x0064
        /*001c*/ 	.short	0x0082
	.zero		2


//--------------------- .nv.info                  --------------------------
	.section	.nv.info,"",@"SHT_CUDA_INFO"
	.align	4


	//----- nvinfo : EIATTR_REGCOUNT
	.align		4
        /*0000*/ 	.byte	0x04, 0x2f
        /*0002*/ 	.short	(.L_1 - .L_0)
	.align		4
.L_0:
        /*0004*/ 	.word	index@(_Z18warp_sum_reductionPKiPiii)
        /*0008*/ 	.word	0x00000010


	//----- nvinfo : EIATTR_FRAME_SIZE
	.align		4
.L_1:
        /*000c*/ 	.byte	0x04, 0x11
        /*000e*/ 	.short	(.L_3 - .L_2)
	.align		4
.L_2:
        /*0010*/ 	.word	index@(_Z18warp_sum_reductionPKiPiii)
        /*0014*/ 	.word	0x00000000


	//----- nvinfo : EIATTR_MIN_STACK_SIZE
	.align		4
.L_3:
        /*0018*/ 	.byte	0x04, 0x12
        /*001a*/ 	.short	(.L_5 - .L_4)
	.align		4
.L_4:
        /*001c*/ 	.word	index@(_Z18warp_sum_reductionPKiPiii)
        /*0020*/ 	.word	0x00000000
.L_5:


//--------------------- .nv.compat                --------------------------
	.section	.nv.compat,"",@"SHT_CUDA_COMPAT_INFO"
	.align	4
        /*0000*/ 	.byte	0x02, 0x09, 0x00, 0x00, 0x02, 0x02, 0x01, 0x00, 0x02, 0x05, 0x05, 0x00, 0x03, 0x07, 0x01, 0x01
        /*0010*/ 	.byte	0x02, 0x03, 0x00, 0x00, 0x02, 0x06, 0x01, 0x00, 0x04, 0x0b, 0x08, 0x00, 0x09, 0x00, 0x00, 0x00
        /*0020*/ 	.byte	0x00, 0x00, 0x00, 0x00


//--------------------- .nv.info._Z18warp_sum_reductionPKiPiii --------------------------
	.section	.nv.info._Z18warp_sum_reductionPKiPiii,"",@"SHT_CUDA_INFO"
	.sectionflags	@""
	.align	4


	//----- nvinfo : EIATTR_CUDA_API_VERSION
	.align		4
        /*0000*/ 	.byte	0x04, 0x37
        /*0002*/ 	.short	(.L_7 - .L_6)
.L_6:
        /*0004*/ 	.word	0x00000082


	//----- nvinfo : EIATTR_KPARAM_INFO
	.align		4
.L_7:
        /*0008*/ 	.byte	0x04, 0x17
        /*000a*/ 	.short	(.L_9 - .L_8)
.L_8:
        /*000c*/ 	.word	0x00000000
        /*0010*/ 	.short	0x0003
        /*0012*/ 	.short	0x0014
        /*0014*/ 	.byte	0x00, 0xf0, 0x11, 0x00


	//----- nvinfo : EIATTR_KPARAM_INFO
	.align		4
.L_9:
        /*0018*/ 	.byte	0x04, 0x17
        /*001a*/ 	.short	(.L_11 - .L_10)
.L_10:
        /*001c*/ 	.word	0x00000000
        /*0020*/ 	.short	0x0002
        /*0022*/ 	.short	0x0010
        /*0024*/ 	.byte	0x00, 0xf0, 0x11, 0x00


	//----- nvinfo : EIATTR_KPARAM_INFO
	.align		4
.L_11:
        /*0028*/ 	.byte	0x04, 0x17
        /*002a*/ 	.short	(.L_13 - .L_12)
.L_12:
        /*002c*/ 	.word	0x00000000
        /*0030*/ 	.short	0x0001
        /*0032*/ 	.short	0x0008
        /*0034*/ 	.byte	0x00, 0xf5, 0x21, 0x00


	//----- nvinfo : EIATTR_KPARAM_INFO
	.align		4
.L_13:
        /*0038*/ 	.byte	0x04, 0x17
        /*003a*/ 	.short	(.L_15 - .L_14)
.L_14:
        /*003c*/ 	.word	0x00000000
        /*0040*/ 	.short	0x0000
        /*0042*/ 	.short	0x0000
        /*0044*/ 	.byte	0x00, 0xf5, 0x21, 0x00


	//----- nvinfo : EIATTR_SPARSE_MMA_MASK
	.align		4
.L_15:
        /*0048*/ 	.byte	0x03, 0x50
        /*004a*/ 	.short	0x0000


	//----- nvinfo : EIATTR_MAXREG_COUNT
	.align		4
        /*004c*/ 	.byte	0x03, 0x1b
        /*004e*/ 	.short	0x00ff


	//----- nvinfo : EIATTR_MERCURY_ISA_VERSION
	.align		4
        /*0050*/ 	.byte	0x03, 0x5f
        /*0052*/ 	.short	0x0101


	//----- nvinfo : EIATTR_COOP_GROUP_MASK_REGIDS
	.align		4
        /*0054*/ 	.byte	0x04, 0x29
        /*0056*/ 	.short	(.L_17 - .L_16)


	//   ....[0]....
.L_16:
        /*0058*/ 	.word	0xffffffff


	//----- nvinfo : EIATTR_COOP_GROUP_INSTR_OFFSETS
	.align		4
.L_17:
        /*005c*/ 	.byte	0x04, 0x28
        /*005e*/ 	.short	(.L_19 - .L_18)


	//   ....[0]....
.L_18:
        /*0060*/ 	.word	0x000002d0


	//----- nvinfo : EIATTR_VRC_CTA_INIT_COUNT
	.align		4
.L_19:
        /*0064*/ 	.byte	0x02, 0x4a
	.zero		1
	.zero		1


	//----- nvinfo : EIATTR_EXIT_INSTR_OFFSETS
	.align		4
        /*0068*/ 	.byte	0x04, 0x1c
        /*006a*/ 	.short	(.L_21 - .L_20)


	//   ....[0]....
.L_20:
        /*006c*/ 	.word	0x00000310


	//   ....[1]....
        /*0070*/ 	.word	0x00000470


	//   ....[2]....
        /*0074*/ 	.word	0x000004b0


	//----- nvinfo : EIATTR_CBANK_PARAM_SIZE
	.align		4
.L_21:
        /*0078*/ 	.byte	0x03, 0x19
        /*007a*/ 	.short	0x0018


	//----- nvinfo : EIATTR_PARAM_CBANK
	.align		4
        /*007c*/ 	.byte	0x04, 0x0a
        /*007e*/ 	.short	(.L_23 - .L_22)
	.align		4
.L_22:
        /*0080*/ 	.word	index@(.nv.constant0._Z18warp_sum_reductionPKiPiii)
        /*0084*/ 	.short	0x0380
        /*0086*/ 	.short	0x0018


	//----- nvinfo : EIATTR_SW_WAR
	.align		4
.L_23:
        /*0088*/ 	.byte	0x04, 0x36
        /*008a*/ 	.short	(.L_25 - .L_24)
.L_24:
        /*008c*/ 	.word	0x00000008
.L_25:


//--------------------- .nv.callgraph             --------------------------
	.section	.nv.callgraph,"",@"SHT_CUDA_CALLGRAPH"
	.align	4
	.sectionentsize	8
	.align		4
        /*0000*/ 	.word	0x00000000
	.align		4
        /*0004*/ 	.word	0xffffffff
	.align		4
        /*0008*/ 	.word	0x00000000
	.align		4
        /*000c*/ 	.word	0xfffffffe
	.align		4
        /*0010*/ 	.word	0x00000000
	.align		4
        /*0014*/ 	.word	0xfffffffd
	.align		4
        /*0018*/ 	.word	0x00000000
	.align		4
        /*001c*/ 	.word	0xfffffffc


//--------------------- .text._Z18warp_sum_reductionPKiPiii --------------------------
	.section	.text._Z18warp_sum_reductionPKiPiii,"ax",@progbits
	.align	128
        .global         _Z18warp_sum_reductionPKiPiii
        .type           _Z18warp_sum_reductionPKiPiii,@function
        .size           _Z18warp_sum_reductionPKiPiii,(.L_x_3 - _Z18warp_sum_reductionPKiPiii)
        .other          _Z18warp_sum_reductionPKiPiii,@"STO_CUDA_ENTRY STV_DEFAULT"
_Z18warp_sum_reductionPKiPiii:
.text._Z18warp_sum_reductionPKiPiii:
[----:B------:R-:W-:Y:S01]  /*0000*/  LDC R1, c[0x0][0x37c] ;  /* 0x0000df00ff017b82 */ /* 0x000fe20000000800 */
[----:B------:R-:W0:Y:S07]  /*0010*/  S2R R4, SR_TID.X ;  /* 0x0000000000047919 */ /* 0x000e2e0000002100 */
[----:B------:R-:W0:Y:S01]  /*0020*/  S2UR UR4, SR_CTAID.X ;  /* 0x00000000000479c3 */ /* 0x000e220000002500 */
[----:B------:R-:W-:-:S07]  /*0030*/  IMAD.MOV.U32 R0, RZ, RZ, RZ ;  /* 0x000000ffff007224 */ /* 0x000fce00078e00ff */
[----:B------:R-:W0:Y:S08]  /*0040*/  LDC R3, c[0x0][0x360] ;  /* 0x0000d800ff037b82 */ /* 0x000e300000000800 */
[----:B------:R-:W1:Y:S01]  /*0050*/  LDC R2, c[0x0][0x390] ;  /* 0x0000e400ff027b82 */ /* 0x000e620000000800 */
[----:B0-----:R-:W-:Y:S01]  /*0060*/  IMAD R4, R3, UR4, R4 ;  /* 0x0000000403047c24 */ /* 0x001fe2000f8e0204 */
[----:B------:R-:W0:Y:S06]  /*0070*/  LDCU.64 UR4, c[0x0][0x358] ;  /* 0x00006b00ff0477ac */ /* 0x000e2c0008000a00 */
[----:B------:R-:W2:Y:S01]  /*0080*/  LDC R3, c[0x0][0x394] ;  /* 0x0000e500ff037b82 */ /* 0x000ea20000000800 */
[----:B-1----:R-:W-:-:S13]  /*0090*/  ISETP.GE.AND P0, PT, R4, R2, PT ;  /* 0x000000020400720c */ /* 0x002fda0003f06270 */
[----:B------:R-:W1:Y:S01]  /*00a0*/  @!P0 LDC.64 R6, c[0x0][0x380] ;  /* 0x0000e000ff068b82 */ /* 0x000e620000000a00 */
[----:B--2---:R-:W-:-:S04]  /*00b0*/  IABS R5, R3 ;  /* 0x0000000300057213 */ /* 0x004fc80000000000 */
[----:B------:R-:W2:Y:S08]  /*00c0*/  I2F.RP R10, R5 ;  /* 0x00000005000a7306 */ /* 0x000eb00000209400 */
[----:B--2---:R-:W2:Y:S01]  /*00d0*/  MUFU.RCP R10, R10 ;  /* 0x0000000a000a7308 */ /* 0x004ea20000001000 */
[----:B-1----:R-:W-:-:S05]  /*00e0*/  @!P0 IMAD.WIDE R6, R4, 0x4, R6 ;  /* 0x0000000404068825 */ /* 0x002fca00078e0206 */
[----:B0-----:R0:W5:Y:S01]  /*00f0*/  @!P0 LDG.E R0, desc[UR4][R6.64] ;  /* 0x0000000406008981 */ /* 0x001162000c1e1900 */
[----:B------:R-:W-:Y:S01]  /*0100*/  ISETP.GE.AND P2, PT, R4, RZ, PT ;  /* 0x000000ff0400720c */ /* 0x000fe20003f46270 */
[----:B--2---:R-:W-:-:S04]  /*0110*/  VIADD R8, R10, 0xffffffe ;  /* 0x0ffffffe0a087836 */ /* 0x004fc80000000000 */
[----:B------:R1:W2:Y:S02]  /*0120*/  F2I.FTZ.U32.TRUNC.NTZ R9, R8 ;  /* 0x0000000800097305 */ /* 0x0002a4000021f000 */
[----:B-1----:R-:W-:Y:S02]  /*0130*/  IMAD.MOV.U32 R8, RZ, RZ, RZ ;  /* 0x000000ffff087224 */ /* 0x002fe400078e00ff */
[----:B--2---:R-:W-:-:S04]  /*0140*/  IMAD.MOV R12, RZ, RZ, -R9 ;  /* 0x000000ffff0c7224 */ /* 0x004fc800078e0a09 */
[----:B------:R-:W-:Y:S01]  /*0150*/  IMAD R11, R12, R5, RZ ;  /* 0x000000050c0b7224 */ /* 0x000fe200078e02ff */
[----:B------:R-:W-:-:S03]  /*0160*/  IABS R12, R4 ;  /* 0x00000004000c7213 */ /* 0x000fc60000000000 */
[----:B------:R-:W-:-:S06]  /*0170*/  IMAD.HI.U32 R9, R9, R11, R8 ;  /* 0x0000000b09097227 */ /* 0x000fcc00078e0008 */
[----:B0-----:R-:W-:-:S04]  /*0180*/  IMAD.HI.U32 R6, R9, R12, RZ ;  /* 0x0000000c09067227 */ /* 0x001fc800078e00ff */
[----:B------:R-:W-:-:S04]  /*0190*/  IMAD.MOV R10, RZ, RZ, -R6 ;  /* 0x000000ffff0a7224 */ /* 0x000fc800078e0a06 */
[----:B------:R-:W-:-:S05]  /*01a0*/  IMAD R10, R5, R10, R12 ;  /* 0x0000000a050a7224 */ /* 0x000fca00078e020c */
[----:B------:R-:W-:-:S13]  /*01b0*/  ISETP.GT.U32.AND P0, PT, R5, R10, PT ;  /* 0x0000000a0500720c */ /* 0x000fda0003f04070 */
[----:B------:R-:W-:-:S05]  /*01c0*/  @!P0 IMAD.IADD R10, R10, 0x1, -R5 ;  /* 0x000000010a0a8824 */ /* 0x000fca00078e0a05 */
[----:B------:R-:W-:Y:S02]  /*01d0*/  ISETP.GT.U32.AND P1, PT, R5, R10, PT ;  /* 0x0000000a0500720c */ /* 0x000fe40003f24070 */
[----:B------:R-:W-:-:S04]  /*01e0*/  IADD3 R7, PT, PT, R10, -R5, RZ ;  /* 0x800000050a077210 */ /* 0x000fc80007ffe0ff */
[----:B------:R-:W-:Y:S02]  /*01f0*/  SEL R8, R7, R10, !P1 ;  /* 0x0000000a07087207 */ /* 0x000fe40004800000 */
[C---:B------:R-:W-:Y:S02]  /*0200*/  ISETP.NE.AND P1, PT, R3.reuse, RZ, PT ;  /* 0x000000ff0300720c */ /* 0x040fe40003f25270 */
[----:B------:R-:W-:Y:S01]  /*0210*/  LOP3.LUT R7, RZ, R3, RZ, 0x33, !PT ;  /* 0x00000003ff077212 */ /* 0x000fe200078e33ff */
[----:B------:R-:W-:Y:S01]  /*0220*/  @!P2 IMAD.MOV R8, RZ, RZ, -R8 ;  /* 0x000000ffff08a224 */ /* 0x000fe200078e0a08 */
[----:B------:R-:W-:-:S04]  /*0230*/  ISETP.GE.AND P2, PT, R3, 0x2, PT ;  /* 0x000000020300780c */ /* 0x000fc80003f46270 */
[----:B------:R-:W-:-:S04]  /*0240*/  SEL R8, R7, R8, !P1 ;  /* 0x0000000807087207 */ /* 0x000fc80004800000 */
[----:B------:R-:W-:-:S05]  /*0250*/  ISETP.NE.AND P3, PT, R8, RZ, PT ;  /* 0x000000ff0800720c */ /* 0x000fca0003f65270 */
[----:B------:R-:W-:Y:S08]  /*0260*/  @!P2 BRA `(.L_x_0) ;  /* 0x000000000028a947 */ /* 0x000ff00003800000 */
[----:B------:R-:W0:Y:S01]  /*0270*/  LDCU UR6, c[0x0][0x394] ;  /* 0x00007280ff0677ac */ /* 0x000e220008000800 */
[----:B------:R-:W-:-:S05]  /*0280*/  IMAD.MOV R11, RZ, RZ, -R3 ;  /* 0x000000ffff0b7224 */ /* 0x000fca00078e0a03 */
[----:B------:R-:W-:Y:S01]  /*0290*/  LEA R11, R11, 0x201f, 0x8 ;  /* 0x0000201f0b0b7811 */ /* 0x000fe200078e40ff */
[----:B0-----:R-:W-:-:S07]  /*02a0*/  IMAD.U32 R8, RZ, RZ, UR6 ;  /* 0x00000006ff087e24 */ /* 0x001fce000f8e00ff */
.L_x_1:
[----:B------:R-:W-:Y:S02]  /*02b0*/  SHF.R.U32.HI R12, RZ, 0x1, R8 ;  /* 0x00000001ff0c7819 */ /* 0x000fe40000011608 */
[----:B------:R-:W-:-:S03]  /*02c0*/  ISETP.GT.U32.AND P2, PT, R8, 0x3, PT ;  /* 0x000000030800780c */ /* 0x000fc60003f44070 */
[----:B-----5:R-:W0:Y:S01]  /*02d0*/  SHFL.DOWN PT, R13, R0, R12, R11 ;  /* 0x0800000c000d7389 */ /* 0x020e2200000e000b */
[----:B------:R-:W-:Y:S01]  /*02e0*/  IMAD.MOV.U32 R8, RZ, RZ, R12 ;  /* 0x000000ffff087224 */ /* 0x000fe200078e000c */
[----:B0-----:R-:W-:-:S08]  /*02f0*/  IADD3 R0, PT, PT, R13, R0, RZ ;  /* 0x000000000d007210 */ /* 0x001fd00007ffe0ff */
[----:B------:R-:W-:Y:S05]  /*0300*/  @P2 BRA `(.L_x_1) ;  /* 0xfffffffc00e82947 */ /* 0x000fea000383ffff */
.L_x_0:
[----:B------:R-:W-:Y:S05]  /*0310*/  @P3 EXIT ;  /* 0x000000000000394d */ /* 0x000fea0003800000 */
[----:B------:R-:W-:Y:S01]  /*0320*/  IABS R8, R2 ;  /* 0x0000000200087213 */ /* 0x000fe20000000000 */
[----:B------:R-:W-:Y:S01]  /*0330*/  @!P0 VIADD R6, R6, 0x1 ;  /* 0x0000000106068836 */ /* 0x000fe20000000000 */
[----:B------:R-:W-:Y:S02]  /*0340*/  ISETP.GE.U32.AND P2, PT, R10, R5, PT ;  /* 0x000000050a00720c */ /* 0x000fe40003f46070 */
[-C--:B------:R-:W-:Y:S01]  /*0350*/  LOP3.LUT R4, R4, R3.reuse, RZ, 0x3c, !PT ;  /* 0x0000000304047212 */ /* 0x080fe200078e3cff */
[----:B------:R-:W-:Y:S01]  /*0360*/  IMAD.HI.U32 R9, R9, R8, RZ ;  /* 0x0000000809097227 */ /* 0x000fe200078e00ff */
[----:B------:R-:W-:Y:S02]  /*0370*/  LOP3.LUT R2, R2, R3, RZ, 0x3c, !PT ;  /* 0x0000000302027212 */ /* 0x000fe400078e3cff */
[----:B------:R-:W-:Y:S01]  /*0380*/  ISETP.GE.AND P4, PT, R4, RZ, PT ;  /* 0x000000ff0400720c */ /* 0x000fe20003f86270 */
[----:B------:R-:W-:Y:S01]  /*0390*/  IMAD.MOV R11, RZ, RZ, -R9 ;  /* 0x000000ffff0b7224 */ /* 0x000fe200078e0a09 */
[----:B------:R-:W-:-:S03]  /*03a0*/  ISETP.GE.AND P6, PT, R2, RZ, PT ;  /* 0x000000ff0200720c */ /* 0x000fc60003fc6270 */
[----:B------:R-:W-:Y:S02]  /*03b0*/  IMAD R8, R5, R11, R8 ;  /* 0x0000000b05087224 */ /* 0x000fe400078e0208 */
[----:B------:R-:W-:-:S03]  /*03c0*/  @P2 IADD3 R6, PT, PT, R6, 0x1, RZ ;  /* 0x0000000106062810 */ /* 0x000fc60007ffe0ff */
[----:B------:R-:W-:-:S03]  /*03d0*/  ISETP.GT.U32.AND P5, PT, R5, R8, PT ;  /* 0x000000080500720c */ /* 0x000fc60003fa4070 */
[----:B------:R-:W-:-:S05]  /*03e0*/  @!P4 IMAD.MOV R6, RZ, RZ, -R6 ;  /* 0x000000ffff06c224 */ /* 0x000fca00078e0a06 */
[----:B------:R-:W-:-:S05]  /*03f0*/  SEL R6, R7, R6, !P1 ;  /* 0x0000000607067207 */ /* 0x000fca0004800000 */
[----:B------:R-:W-:Y:S02]  /*0400*/  @!P5 IMAD.IADD R8, R8, 0x1, -R5 ;  /* 0x000000010808d824 */ /* 0x000fe400078e0a05 */
[----:B------:R-:W-:-:S03]  /*0410*/  @!P5 VIADD R9, R9, 0x1 ;  /* 0x000000010909d836 */ /* 0x000fc60000000000 */
[----:B------:R-:W-:-:S13]  /*0420*/  ISETP.GE.U32.AND P3, PT, R8, R5, PT ;  /* 0x000000050800720c */ /* 0x000fda0003f66070 */
[----:B------:R-:W-:-:S04]  /*0430*/  @P3 VIADD R9, R9, 0x1 ;  /* 0x0000000109093836 */ /* 0x000fc80000000000 */
[----:B------:R-:W-:-:S05]  /*0440*/  @!P6 IMAD.MOV R9, RZ, RZ, -R9 ;  /* 0x000000ffff09e224 */ /* 0x000fca00078e0a09 */
[----:B------:R-:W-:-:S04]  /*0450*/  SEL R7, R7, R9, !P1 ;  /* 0x0000000907077207 */ /* 0x000fc80004800000 */
[----:B------:R-:W-:-:S13]  /*0460*/  ISETP.GE.AND P0, PT, R6, R7, PT ;  /* 0x000000070600720c */ /* 0x000fda0003f06270 */
[----:B------:R-:W-:Y:S05]  /*0470*/  @P0 EXIT ;  /* 0x000000000000094d */ /* 0x000fea0003800000 */
[----:B------:R-:W0:Y:S02]  /*0480*/  LDC.64 R2, c[0x0][0x388] ;  /* 0x0000e200ff027b82 */ /* 0x000e240000000a00 */
[----:B0-----:R-:W-:-:S05]  /*0490*/  IMAD.WIDE R2, R6, 0x4, R2 ;  /* 0x0000000406027825 */ /* 0x001fca00078e0202 */
[----:B-----5:R-:W-:Y:S01]  /*04a0*/  STG.E desc[UR4][R2.64], R0 ;  /* 0x0000000002007986 */ /* 0x020fe2000c101904 */
[----:B------:R-:W-:Y:S05]  /*04b0*/  EXIT ;  /* 0x000000000000794d */ /* 0x000fea0003800000 */
.L_x_2:
[----:B------:R-:W-:-:S00]  /*04c0*/  BRA `(.L_x_2) ;  /* 0xfffffffc00fc7947 */ /* 0x000fc0000383ffff */
[----:B------:R-:W-:-:S00]  /*04d0*/  NOP ;  /* 0x0000000000007918 */ /* 0x000fc00000000000 */
        /* <DEDUP_REMOVED lines=10> */
.L_x_3:


//--------------------- .nv.shared.reserved.0     --------------------------
	.section	.nv.shared.reserved.0,"aw",@nobits
	.weak		__nv_reservedSMEM_offset_0_alias
	.size		__nv_reservedSMEM_offset_0_alias, 0, 64
	.other		__nv_reservedSMEM_offset_0_alias,@"STO_CUDA_RESERVED_SHARED STV_DEFAULT"
__nv_reservedSMEM_offset_0_alias:
	.zero		0
	.zero		64


//--------------------- .nv.constant0._Z18warp_sum_reductionPKiPiii --------------------------
	.section	.nv.constant0._Z18warp_sum_reductionPKiPiii,"a",@progbits
	.sectionflags	@""
	.align	4
.nv.constant0._Z18warp_sum_reductionPKiPiii:
	.zero		920


//--------------------- SYMBOLS --------------------------

	.type		.nv.reservedSmem.offset0,@object
	.size		.nv.reservedSmem.offset0,0x4
